	.headerflags	@"EF_CUDA_TEXMODE_UNIFIED EF_CUDA_64BIT_ADDRESS EF_CUDA_ACCELERATORS EF_CUDA_SM90 EF_CUDA_VIRTUAL_SM(EF_CUDA_SM90)"
	.elftype	@"ET_EXEC"


//--------------------- .nv.info                  --------------------------
	.section	.nv.info,"",@"SHT_CUDA_INFO"
	.align	4


	//----- nvinfo : EIATTR_REGCOUNT
	.align		4
        /*0000*/ 	.byte	0x04, 0x2f
        /*0002*/ 	.short	(.L_1 - .L_0)
	.align		4
.L_0:
        /*0004*/ 	.word	index@(triton_poi_fused_convolution_div_max_pool2d_with_indices_relu_sub_37)
        /*0008*/ 	.word	0x0000000c


	//----- nvinfo : EIATTR_MIN_STACK_SIZE
	.align		4
.L_1:
        /*000c*/ 	.byte	0x04, 0x12
        /*000e*/ 	.short	(.L_3 - .L_2)
	.align		4
.L_2:
        /*0010*/ 	.word	index@(triton_poi_fused_convolution_div_max_pool2d_with_indices_relu_sub_37)
        /*0014*/ 	.word	0x00000000


	//----- nvinfo : EIATTR_FRAME_SIZE
	.align		4
.L_3:
        /*0018*/ 	.byte	0x04, 0x11
        /*001a*/ 	.short	(.L_5 - .L_4)
	.align		4
.L_4:
        /*001c*/ 	.word	index@(triton_poi_fused_convolution_div_max_pool2d_with_indices_relu_sub_37)
        /*0020*/ 	.word	0x00000000


	//----- nvinfo : EIATTR_MIN_STACK_SIZE
	.align		4
.L_5:
        /*0024*/ 	.byte	0x04, 0x12
        /*0026*/ 	.short	(.L_7 - .L_6)
	.align		4
.L_6:
        /*0028*/ 	.word	index@(triton_poi_fused_convolution_div_max_pool2d_with_indices_relu_sub_37)
        /*002c*/ 	.word	0x00000000
.L_7:


//--------------------- .nv.info.triton_poi_fused_convolution_div_max_pool2d_with_indices_relu_sub_37 --------------------------
	.section	.nv.info.triton_poi_fused_convolution_div_max_pool2d_with_indices_relu_sub_37,"",@"SHT_CUDA_INFO"
	.sectionflags	@""
	.align	4


	//----- nvinfo : EIATTR_CUDA_API_VERSION
	.align		4
        /*0000*/ 	.byte	0x04, 0x37
        /*0002*/ 	.short	(.L_9 - .L_8)
.L_8:
        /*0004*/ 	.word	0x0000007c


	//----- nvinfo : EIATTR_KPARAM_INFO
	.align		4
.L_9:
        /*0008*/ 	.byte	0x04, 0x17
        /*000a*/ 	.short	(.L_11 - .L_10)
.L_10:
        /*000c*/ 	.word	0x00000000
        /*0010*/ 	.short	0x0002
        /*0012*/ 	.short	0x0010
        /*0014*/ 	.byte	0x00, 0xf0, 0x11, 0x00


	//----- nvinfo : EIATTR_KPARAM_INFO
	.align		4
.L_11:
        /*0018*/ 	.byte	0x04, 0x17
        /*001a*/ 	.short	(.L_13 - .L_12)
.L_12:
        /*001c*/ 	.word	0x00000000
        /*0020*/ 	.short	0x0001
        /*0022*/ 	.short	0x0008
        /*0024*/ 	.byte	0x00, 0xf4, 0x21, 0x00


	//----- nvinfo : EIATTR_KPARAM_INFO
	.align		4
.L_13:
        /*0028*/ 	.byte	0x04, 0x17
        /*002a*/ 	.short	(.L_15 - .L_14)
.L_14:
        /*002c*/ 	.word	0x00000000
        /*0030*/ 	.short	0x0000
        /*0032*/ 	.short	0x0000
        /*0034*/ 	.byte	0x00, 0xf4, 0x21, 0x00


	//----- nvinfo : EIATTR_SPARSE_MMA_MASK
	.align		4
.L_15:
        /*0038*/ 	.byte	0x03, 0x50
        /*003a*/ 	.short	0x0000


	//----- nvinfo : EIATTR_MAXREG_COUNT
	.align		4
        /*003c*/ 	.byte	0x03, 0x1b
        /*003e*/ 	.short	0x00ff


	//----- nvinfo : EIATTR_EXIT_INSTR_OFFSETS
	.align		4
        /*0040*/ 	.byte	0x04, 0x1c
        /*0042*/ 	.short	(.L_17 - .L_16)


	//   ....[0]....
.L_16:
        /*0044*/ 	.word	0x00000190


	//----- nvinfo : EIATTR_REQNTID
	.align		4
.L_17:
        /*0048*/ 	.byte	0x04, 0x10
        /*004a*/ 	.short	(.L_19 - .L_18)
.L_18:
        /*004c*/ 	.word	0x00000100
        /*0050*/ 	.word	0x00000001
        /*0054*/ 	.word	0x00000001


	//----- nvinfo : EIATTR_CBANK_PARAM_SIZE
	.align		4
.L_19:
        /*0058*/ 	.byte	0x03, 0x19
        /*005a*/ 	.short	0x0014


	//----- nvinfo : EIATTR_PARAM_CBANK
	.align		4
        /*005c*/ 	.byte	0x04, 0x0a
        /*005e*/ 	.short	(.L_21 - .L_20)
	.align		4
.L_20:
        /*0060*/ 	.word	index@(.nv.constant0.triton_poi_fused_convolution_div_max_pool2d_with_indices_relu_sub_37)
        /*0064*/ 	.short	0x0210
        /*0066*/ 	.short	0x0014


	//----- nvinfo : EIATTR_SW_WAR
	.align		4
.L_21:
        /*0068*/ 	.byte	0x04, 0x36
        /*006a*/ 	.short	(.L_23 - .L_22)
.L_22:
        /*006c*/ 	.word	0x00000008
.L_23:


//--------------------- .nv.callgraph             --------------------------
	.section	.nv.callgraph,"",@"SHT_CUDA_CALLGRAPH"
	.align	4
	.sectionentsize	8
	.align		4
        /*0000*/ 	.word	0x00000000
	.align		4
        /*0004*/ 	.word	0xffffffff
	.align		4
        /*0008*/ 	.word	0x00000000
	.align		4
        /*000c*/ 	.word	0xfffffffe
	.align		4
        /*0010*/ 	.word	0x00000000
	.align		4
        /*0014*/ 	.word	0xfffffffd
	.align		4
        /*0018*/ 	.word	0x00000000
	.align		4
        /*001c*/ 	.word	0xfffffffc


//--------------------- .text.triton_poi_fused_convolution_div_max_pool2d_with_indices_relu_sub_37 --------------------------
	.section	.text.triton_poi_fused_convolution_div_max_pool2d_with_indices_relu_sub_37,"ax",@progbits
	.align	128
        .global         triton_poi_fused_convolution_div_max_pool2d_with_indices_relu_sub_37
        .type           triton_poi_fused_convolution_div_max_pool2d_with_indices_relu_sub_37,@function
        .size           triton_poi_fused_convolution_div_max_pool2d_with_indices_relu_sub_37,(.L_x_1 - triton_poi_fused_convolution_div_max_pool2d_with_indices_relu_sub_37)
        .other          triton_poi_fused_convolution_div_max_pool2d_with_indices_relu_sub_37,@"STO_CUDA_ENTRY STV_DEFAULT"
triton_poi_fused_convolution_div_max_pool2d_with_indices_relu_sub_37:
.text.triton_poi_fused_convolution_div_max_pool2d_with_indices_relu_sub_37:
[----:B------:R-:W-:Y:S01]  /*0000*/  LDC R1, c[0x0][0x28] ;  /* 0x00000a00ff017b82 */ /* 0x000fe20000000800 */
[----:B------:R-:W1:Y:S07]  /*0010*/  S2R R0, SR_TID.X ;  /* 0x0000000000007919 */ /* 0x000e6e0000002100 */
[----:B------:R-:W2:Y:S01]  /*0020*/  LDC.64 R4, c[0x0][0x218] ;  /* 0x00008600ff047b82 */ /* 0x000ea20000000a00 */
[----:B------:R-:W-:Y:S01]  /*0030*/  ULDC.64 UR4, c[0x0][0x208] ;  /* 0x0000820000047ab9 */ /* 0x000fe20000000a00 */
[----:B------:R-:W3:Y:S06]  /*0040*/  S2R R7, SR_CTAID.X ;  /* 0x0000000000077919 */ /* 0x000eec0000002500 */
[----:B------:R-:W4:Y:S01]  /*0050*/  LDC.64 R2, c[0x0][0x210] ;  /* 0x00008400ff027b82 */ /* 0x000f220000000a00 */
[----:B-1----:R-:W-:Y:S01]  /*0060*/  IMAD.SHL.U32 R0, R0, 0x2, RZ ;  /* 0x0000000200007824 */ /* 0x002fe200078e00ff */
[----:B---3--:R-:W-:-:S04]  /*0070*/  SHF.R.S32.HI R6, RZ, 0x16, R7 ;  /* 0x00000016ff067819 */ /* 0x008fc80000011407 */
[----:B------:R-:W-:-:S05]  /*0080*/  LOP3.LUT R0, R0, 0x1fe, RZ, 0xc0, !PT ;  /* 0x000001fe00007812 */ /* 0x000fca00078ec0ff */
[----:B------:R-:W-:Y:S01]  /*0090*/  IMAD R7, R7, 0x200, R0 ;  /* 0x0000020007077824 */ /* 0x000fe200078e0200 */
[----:B------:R-:W-:-:S03]  /*00a0*/  SGXT R0, R6, 0x1 ;  /* 0x000000010600781a */ /* 0x000fc60000000200 */
[----:B----4-:R-:W-:Y:S01]  /*00b0*/  IMAD.WIDE R2, R7, 0x4, R2 ;  /* 0x0000000407027825 */ /* 0x010fe200078e0202 */
[----:B------:R-:W-:-:S04]  /*00c0*/  LEA.HI R0, R0, R7, RZ, 0x9 ;  /* 0x0000000700007211 */ /* 0x000fc800078f48ff */
[----:B------:R-:W-:-:S05]  /*00d0*/  LOP3.LUT R0, R0, 0xfffffe00, RZ, 0xc0, !PT ;  /* 0xfffffe0000007812 */ /* 0x000fca00078ec0ff */
[----:B------:R-:W-:Y:S02]  /*00e0*/  IMAD.IADD R9, R7, 0x1, -R0 ;  /* 0x0000000107097824 */ /* 0x000fe400078e0a00 */
[----:B------:R-:W3:Y:S02]  /*00f0*/  LDG.E.64 R6, desc[UR4][R2.64] ;  /* 0x0000000402067981 */ /* 0x000ee4000c1e1b00 */
[----:B--2---:R-:W-:-:S06]  /*0100*/  IMAD.WIDE R4, R9, 0x4, R4 ;  /* 0x0000000409047825 */ /* 0x004fcc00078e0204 */
[----:B------:R-:W3:Y:S02]  /*0110*/  LDG.E.EL.64 R4, desc[UR4][R4.64] ;  /* 0x0000000404047981 */ /* 0x000ee4000c2e1b00 */
[C---:B---3--:R-:W-:Y:S01]  /*0120*/  FSETP.GEU.AND P0, PT, R6.reuse, -R4, PT ;  /* 0x800000040600720b */ /* 0x048fe20003f0e000 */
[----:B------:R-:W-:Y:S01]  /*0130*/  FADD R6, R6, R4 ;  /* 0x0000000406067221 */ /* 0x000fe20000000000 */
[C---:B------:R-:W-:Y:S01]  /*0140*/  FADD R0, R7.reuse, R5 ;  /* 0x0000000507007221 */ /* 0x040fe20000000000 */
[----:B------:R-:W-:-:S03]  /*0150*/  FSETP.GEU.AND P1, PT, R7, -R5, PT ;  /* 0x800000050700720b */ /* 0x000fc60003f2e000 */
[----:B------:R-:W-:Y:S02]  /*0160*/  FSEL R6, R6, RZ, P0 ;  /* 0x000000ff06067208 */ /* 0x000fe40000000000 */
[----:B------:R-:W-:-:S05]  /*0170*/  FSEL R7, R0, RZ, P1 ;  /* 0x000000ff00077208 */ /* 0x000fca0000800000 */
[----:B------:R-:W-:Y:S01]  /*0180*/  STG.E.64 desc[UR4][R2.64], R6 ;  /* 0x0000000602007986 */ /* 0x000fe2000c101b04 */
[----:B------:R-:W-:Y:S05]  /*0190*/  EXIT ;  /* 0x000000000000794d */ /* 0x000fea0003800000 */
.L_x_0:
[----:B------:R-:W-:-:S00]  /*01a0*/  BRA `(.L_x_0) ;  /* 0xfffffffc00fc7947 */ /* 0x000fc0000383ffff */
[----:B------:R-:W-:-:S00]  /*01b0*/  NOP ;  /* 0x0000000000007918 */ /* 0x000fc00000000000 */
        /* <DEDUP_REMOVED lines=12> */
.L_x_1:


//--------------------- .nv.constant0.triton_poi_fused_convolution_div_max_pool2d_with_indices_relu_sub_37 --------------------------
	.section	.nv.constant0.triton_poi_fused_convolution_div_max_pool2d_with_indices_relu_sub_37,"a",@progbits
	.sectionflags	@""
	.align	4
.nv.constant0.triton_poi_fused_convolution_div_max_pool2d_with_indices_relu_sub_37:
	.zero		548
